	.headerflags	@"EF_CUDA_TEXMODE_UNIFIED EF_CUDA_64BIT_ADDRESS EF_CUDA_ACCELERATORS EF_CUDA_SM90 EF_CUDA_VIRTUAL_SM(EF_CUDA_SM90)"
	.elftype	@"ET_EXEC"


//--------------------- .nv.info                  --------------------------
	.section	.nv.info,"",@"SHT_CUDA_INFO"
	.align	4


	//----- nvinfo : EIATTR_REGCOUNT
	.align		4
        /*0000*/ 	.byte	0x04, 0x2f
        /*0002*/ 	.short	(.L_3 - .L_2)
	.align		4
.L_2:
        /*0004*/ 	.word	index@(triton_poi_fused_add_div_exp_mul_0)
        /*0008*/ 	.word	0x00000012


	//----- nvinfo : EIATTR_MIN_STACK_SIZE
	.align		4
.L_3:
        /*000c*/ 	.byte	0x04, 0x12
        /*000e*/ 	.short	(.L_5 - .L_4)
	.align		4
.L_4:
        /*0010*/ 	.word	index@(triton_poi_fused_add_div_exp_mul_0)
        /*0014*/ 	.word	0x00000000


	//----- nvinfo : EIATTR_FRAME_SIZE
	.align		4
.L_5:
        /*0018*/ 	.byte	0x04, 0x11
        /*001a*/ 	.short	(.L_7 - .L_6)
	.align		4
.L_6:
        /*001c*/ 	.word	index@(triton_poi_fused_add_div_exp_mul_0)
        /*0020*/ 	.word	0x00000000


	//----- nvinfo : EIATTR_MIN_STACK_SIZE
	.align		4
.L_7:
        /*0024*/ 	.byte	0x04, 0x12
        /*0026*/ 	.short	(.L_9 - .L_8)
	.align		4
.L_8:
        /*0028*/ 	.word	index@(triton_poi_fused_add_div_exp_mul_0)
        /*002c*/ 	.word	0x00000000
.L_9:


//--------------------- .nv.info.triton_poi_fused_add_div_exp_mul_0 --------------------------
	.section	.nv.info.triton_poi_fused_add_div_exp_mul_0,"",@"SHT_CUDA_INFO"
	.sectionflags	@""
	.align	4


	//----- nvinfo : EIATTR_CUDA_API_VERSION
	.align		4
        /*0000*/ 	.byte	0x04, 0x37
        /*0002*/ 	.short	(.L_11 - .L_10)
.L_10:
        /*0004*/ 	.word	0x0000007c


	//----- nvinfo : EIATTR_KPARAM_INFO
	.align		4
.L_11:
        /*0008*/ 	.byte	0x04, 0x17
        /*000a*/ 	.short	(.L_13 - .L_12)
.L_12:
        /*000c*/ 	.word	0x00000000
        /*0010*/ 	.short	0x0003
        /*0012*/ 	.short	0x0018
        /*0014*/ 	.byte	0x00, 0xf0, 0x11, 0x00


	//----- nvinfo : EIATTR_KPARAM_INFO
	.align		4
.L_13:
        /*0018*/ 	.byte	0x04, 0x17
        /*001a*/ 	.short	(.L_15 - .L_14)
.L_14:
        /*001c*/ 	.word	0x00000000
        /*0020*/ 	.short	0x0002
        /*0022*/ 	.short	0x0010
        /*0024*/ 	.byte	0x00, 0xf4, 0x21, 0x00


	//----- nvinfo : EIATTR_KPARAM_INFO
	.align		4
.L_15:
        /*0028*/ 	.byte	0x04, 0x17
        /*002a*/ 	.short	(.L_17 - .L_16)
.L_16:
        /*002c*/ 	.word	0x00000000
        /*0030*/ 	.short	0x0001
        /*0032*/ 	.short	0x0008
        /*0034*/ 	.byte	0x00, 0xf4, 0x21, 0x00


	//----- nvinfo : EIATTR_KPARAM_INFO
	.align		4
.L_17:
        /*0038*/ 	.byte	0x04, 0x17
        /*003a*/ 	.short	(.L_19 - .L_18)
.L_18:
        /*003c*/ 	.word	0x00000000
        /*0040*/ 	.short	0x0000
        /*0042*/ 	.short	0x0000
        /*0044*/ 	.byte	0x00, 0xf4, 0x21, 0x00


	//----- nvinfo : EIATTR_SPARSE_MMA_MASK
	.align		4
.L_19:
        /*0048*/ 	.byte	0x03, 0x50
        /*004a*/ 	.short	0x0000


	//----- nvinfo : EIATTR_MAXREG_COUNT
	.align		4
        /*004c*/ 	.byte	0x03, 0x1b
        /*004e*/ 	.short	0x00ff


	//----- nvinfo : EIATTR_EXIT_INSTR_OFFSETS
	.align		4
        /*0050*/ 	.byte	0x04, 0x1c
        /*0052*/ 	.short	(.L_21 - .L_20)


	//   ....[0]....
.L_20:
        /*0054*/ 	.word	0x00000310


	//   ....[1]....
        /*0058*/ 	.word	0x00000330


	//----- nvinfo : EIATTR_REQNTID
	.align		4
.L_21:
        /*005c*/ 	.byte	0x04, 0x10
        /*005e*/ 	.short	(.L_23 - .L_22)
.L_22:
        /*0060*/ 	.word	0x00000020
        /*0064*/ 	.word	0x00000001
        /*0068*/ 	.word	0x00000001


	//----- nvinfo : EIATTR_CBANK_PARAM_SIZE
	.align		4
.L_23:
        /*006c*/ 	.byte	0x03, 0x19
        /*006e*/ 	.short	0x001c


	//----- nvinfo : EIATTR_PARAM_CBANK
	.align		4
        /*0070*/ 	.byte	0x04, 0x0a
        /*0072*/ 	.short	(.L_25 - .L_24)
	.align		4
.L_24:
        /*0074*/ 	.word	index@(.nv.constant0.triton_poi_fused_add_div_exp_mul_0)
        /*0078*/ 	.short	0x0210
        /*007a*/ 	.short	0x001c


	//----- nvinfo : EIATTR_SW_WAR
	.align		4
.L_25:
        /*007c*/ 	.byte	0x04, 0x36
        /*007e*/ 	.short	(.L_27 - .L_26)
.L_26:
        /*0080*/ 	.word	0x00000008
.L_27:


//--------------------- .nv.callgraph             --------------------------
	.section	.nv.callgraph,"",@"SHT_CUDA_CALLGRAPH"
	.align	4
	.sectionentsize	8
	.align		4
        /*0000*/ 	.word	0x00000000
	.align		4
        /*0004*/ 	.word	0xffffffff
	.align		4
        /*0008*/ 	.word	0x00000000
	.align		4
        /*000c*/ 	.word	0xfffffffe
	.align		4
        /*0010*/ 	.word	0x00000000
	.align		4
        /*0014*/ 	.word	0xfffffffd
	.align		4
        /*0018*/ 	.word	0x00000000
	.align		4
        /*001c*/ 	.word	0xfffffffc


//--------------------- .nv.constant4             --------------------------
	.section	.nv.constant4,"a",@progbits
	.align	8
	.align		8
.nv.constant4:
        /*0000*/ 	.dword	_$_str
	.align		8
        /*0008*/ 	.dword	_$_str_$_2


//--------------------- .text.triton_poi_fused_add_div_exp_mul_0 --------------------------
	.section	.text.triton_poi_fused_add_div_exp_mul_0,"ax",@progbits
	.align	128
        .global         triton_poi_fused_add_div_exp_mul_0
        .type           triton_poi_fused_add_div_exp_mul_0,@function
        .size           triton_poi_fused_add_div_exp_mul_0,(.L_x_1 - triton_poi_fused_add_div_exp_mul_0)
        .other          triton_poi_fused_add_div_exp_mul_0,@"STO_CUDA_ENTRY STV_DEFAULT"
triton_poi_fused_add_div_exp_mul_0:
.text.triton_poi_fused_add_div_exp_mul_0:
[----:B------:R-:W0:Y:S01]  /*0000*/  LDC R1, c[0x0][0x28] ;  /* 0x00000a00ff017b82 */ /* 0x000e220000000800 */
[----:B------:R-:W1:Y:S07]  /*0010*/  S2R R15, SR_TID.X ;  /* 0x00000000000f7919 */ /* 0x000e6e0000002100 */
[----:B------:R-:W2:Y:S01]  /*0020*/  LDC.64 R4, c[0x0][0x218] ;  /* 0x00008600ff047b82 */ /* 0x000ea20000000a00 */
[----:B------:R-:W-:Y:S01]  /*0030*/  CS2R R12, SRZ ;  /* 0x00000000000c7805 */ /* 0x000fe2000001ff00 */
[----:B------:R-:W-:Y:S01]  /*0040*/  HFMA2.MMA R10, -RZ, RZ, 0, 0 ;  /* 0x00000000ff0a7435 */ /* 0x000fe200000001ff */
[----:B------:R-:W3:Y:S01]  /*0050*/  S2R R9, SR_CTAID.X ;  /* 0x0000000000097919 */ /* 0x000ee20000002500 */
[----:B------:R-:W-:Y:S01]  /*0060*/  ULDC.64 UR4, c[0x0][0x208] ;  /* 0x0000820000047ab9 */ /* 0x000fe20000000a00 */
[----:B-1----:R-:W-:-:S02]  /*0070*/  LOP3.LUT R0, R15, 0xf, RZ, 0xc0, !PT ;  /* 0x0000000f0f007812 */ /* 0x002fc400078ec0ff */
[----:B---3--:R-:W-:Y:S02]  /*0080*/  SHF.R.S32.HI R2, RZ, 0x1b, R9 ;  /* 0x0000001bff027819 */ /* 0x008fe40000011409 */
[----:B------:R-:W-:Y:S02]  /*0090*/  LEA R9, R9, R0, 0x4 ;  /* 0x0000000009097211 */ /* 0x000fe400078e20ff */
[----:B------:R-:W-:Y:S02]  /*00a0*/  SGXT R0, R2, 0x1 ;  /* 0x000000010200781a */ /* 0x000fe40000000200 */
[----:B------:R-:W1:Y:S01]  /*00b0*/  LDC.64 R2, c[0x0][0x210] ;  /* 0x00008400ff027b82 */ /* 0x000e620000000a00 */
[----:B------:R-:W-:Y:S02]  /*00c0*/  ISETP.GE.AND P0, PT, R9, 0x10, PT ;  /* 0x000000100900780c */ /* 0x000fe40003f06270 */
[----:B------:R-:W-:-:S04]  /*00d0*/  LEA.HI R0, R0, R9, RZ, 0x2 ;  /* 0x0000000900007211 */ /* 0x000fc800078f10ff */
[----:B------:R-:W-:-:S05]  /*00e0*/  LOP3.LUT R7, R0, 0xfffffffc, RZ, 0xc0, !PT ;  /* 0xfffffffc00077812 */ /* 0x000fca00078ec0ff */
[----:B--2---:R-:W-:Y:S01]  /*00f0*/  IMAD.WIDE R6, R7, 0x4, R4 ;  /* 0x0000000407067825 */ /* 0x004fe200078e0204 */
[----:B------:R-:W-:-:S04]  /*0100*/  SHF.R.S32.HI R11, RZ, 0x2, R0 ;  /* 0x00000002ff0b7819 */ /* 0x000fc80000011400 */
[----:B------:R-:W2:Y:S01]  /*0110*/  @!P0 LDG.E.EL R12, desc[UR4][R6.64+0x4] ;  /* 0x00000404060c8981 */ /* 0x000ea2000c2e1900 */
[----:B------:R-:W-:Y:S01]  /*0120*/  HFMA2.MMA R0, -RZ, RZ, 0, 0 ;  /* 0x00000000ff007435 */ /* 0x000fe200000001ff */
[----:B------:R-:W-:Y:S02]  /*0130*/  MOV R14, RZ ;  /* 0x000000ff000e7202 */ /* 0x000fe40000000f00 */
[----:B------:R-:W3:Y:S04]  /*0140*/  @!P0 LDG.E.EL R10, desc[UR4][R6.64] ;  /* 0x00000004060a8981 */ /* 0x000ee8000c2e1900 */
[----:B------:R-:W4:Y:S01]  /*0150*/  @!P0 LDG.E.EL R13, desc[UR4][R6.64+0x8] ;  /* 0x00000804060d8981 */ /* 0x000f22000c2e1900 */
[----:B-1----:R-:W-:-:S03]  /*0160*/  IMAD.WIDE R2, R11, 0x4, R2 ;  /* 0x000000040b027825 */ /* 0x002fc600078e0202 */
[----:B------:R-:W5:Y:S04]  /*0170*/  @!P0 LDG.E.EL R14, desc[UR4][R6.64+0xc] ;  /* 0x00000c04060e8981 */ /* 0x000f68000c2e1900 */
[----:B------:R1:W5:Y:S01]  /*0180*/  @!P0 LDG.E.EL R0, desc[UR4][R2.64] ;  /* 0x0000000402008981 */ /* 0x000362000c2e1900 */
[----:B------:R-:W-:Y:S01]  /*0190*/  MOV R8, RZ ;  /* 0x000000ff00087202 */ /* 0x000fe20000000f00 */
[----:B------:R-:W-:-:S05]  /*01a0*/  IMAD.WIDE R4, R9, 0x4, R4 ;  /* 0x0000000409047825 */ /* 0x000fca00078e0204 */
[----:B------:R2:W5:Y:S01]  /*01b0*/  @!P0 LDG.E R8, desc[UR4][R4.64] ;  /* 0x0000000404088981 */ /* 0x000562000c1e1900 */
[----:B-1----:R-:W1:Y:S02]  /*01c0*/  LDC.64 R2, c[0x0][0x220] ;  /* 0x00008800ff027b82 */ /* 0x002e640000000a00 */
[----:B-1----:R-:W-:-:S04]  /*01d0*/  IMAD.WIDE R2, R9, 0x4, R2 ;  /* 0x0000000409027825 */ /* 0x002fc800078e0202 */
[----:B--2---:R-:W-:-:S04]  /*01e0*/  FMUL R11, R12, R12 ;  /* 0x0000000c0c0b7220 */ /* 0x004fc80000400000 */
[----:B---3--:R-:W-:-:S04]  /*01f0*/  FFMA R10, R10, R10, R11 ;  /* 0x0000000a0a0a7223 */ /* 0x008fc8000000000b */
[----:B----4-:R-:W-:-:S04]  /*0200*/  FFMA R13, R13, R13, R10 ;  /* 0x0000000d0d0d7223 */ /* 0x010fc8000000000a */
[----:B-----5:R-:W-:Y:S01]  /*0210*/  FFMA R13, R14, R14, R13 ;  /* 0x0000000e0e0d7223 */ /* 0x020fe2000000000d */
[----:B------:R-:W-:-:S05]  /*0220*/  FMUL R0, R0, 1.4426950216293334961 ;  /* 0x3fb8aa3b00007820 */ /* 0x000fca0000400000 */
[----:B------:R-:W1:Y:S01]  /*0230*/  MUFU.SQRT R13, R13 ;  /* 0x0000000d000d7308 */ /* 0x000e620000002000 */
[----:B------:R-:W-:Y:S01]  /*0240*/  FSETP.GEU.AND P0, PT, R0, -126, PT ;  /* 0xc2fc00000000780b */ /* 0x000fe20003f0e000 */
[----:B-1----:R-:W-:-:S12]  /*0250*/  FADD R6, R13, 9.9999997473787516356e-06 ;  /* 0x3727c5ac0d067421 */ /* 0x002fd80000000000 */
[----:B------:R-:W-:-:S04]  /*0260*/  @!P0 FMUL R0, R0, 0.5 ;  /* 0x3f00000000008820 */ /* 0x000fc80000400000 */
[----:B0-----:R-:W0:Y:S01]  /*0270*/  MUFU.EX2 R5, R0 ;  /* 0x0000000000057308 */ /* 0x001e220000000800 */
[----:B------:R-:W-:-:S13]  /*0280*/  FSETP.GT.AND P1, PT, R6, 8.50705917302346158658e+37, PT ;  /* 0x7e8000000600780b */ /* 0x000fda0003f24000 */
[----:B------:R-:W-:Y:S01]  /*0290*/  @P1 FMUL R6, R6, 0.25 ;  /* 0x3e80000006061820 */ /* 0x000fe20000400000 */
[----:B0-----:R-:W-:Y:S01]  /*02a0*/  @!P0 FMUL R5, R5, R5 ;  /* 0x0000000505058220 */ /* 0x001fe20000400000 */
[----:B------:R-:W-:-:S03]  /*02b0*/  LOP3.LUT P0, RZ, R15, 0x10, RZ, 0xc0, !PT ;  /* 0x000000100fff7812 */ /* 0x000fc6000780c0ff */
[----:B------:R-:W-:Y:S01]  /*02c0*/  FMUL R5, R5, R8 ;  /* 0x0000000805057220 */ /* 0x000fe20000400000 */
[----:B------:R-:W0:Y:S01]  /*02d0*/  MUFU.RCP R6, R6 ;  /* 0x0000000600067308 */ /* 0x000e220000001000 */
[----:B------:R-:W-:Y:S02]  /*02e0*/  ISETP.LT.AND P0, PT, R9, 0x10, !P0 ;  /* 0x000000100900780c */ /* 0x000fe40004701270 */
[----:B------:R-:W-:-:S04]  /*02f0*/  @P1 FMUL R5, R5, 0.25 ;  /* 0x3e80000005051820 */ /* 0x000fc80000400000 */
[----:B0-----:R-:W-:-:S07]  /*0300*/  FMUL R5, R6, R5 ;  /* 0x0000000506057220 */ /* 0x001fce0000400000 */
[----:B------:R-:W-:Y:S05]  /*0310*/  @!P0 EXIT ;  /* 0x000000000000894d */ /* 0x000fea0003800000 */
[----:B------:R-:W-:Y:S01]  /*0320*/  STG.E desc[UR4][R2.64], R5 ;  /* 0x0000000502007986 */ /* 0x000fe2000c101904 */
[----:B------:R-:W-:Y:S05]  /*0330*/  EXIT ;  /* 0x000000000000794d */ /* 0x000fea0003800000 */
.L_x_0:
[----:B------:R-:W-:-:S00]  /*0340*/  BRA `(.L_x_0) ;  /* 0xfffffffc00fc7947 */ /* 0x000fc0000383ffff */
[----:B------:R-:W-:-:S00]  /*0350*/  NOP ;  /* 0x0000000000007918 */ /* 0x000fc00000000000 */
        /* <DEDUP_REMOVED lines=10> */
.L_x_1:


//--------------------- .nv.global.init           --------------------------
	.section	.nv.global.init,"aw",@progbits
.nv.global.init:
	.type		_$_str,@object
	.size		_$_str,(_$_str_$_2 - _$_str)
_$_str:
        /*0000*/ 	.byte	0x5f, 0x5f, 0x43, 0x55, 0x44, 0x41, 0x5f, 0x46, 0x54, 0x5a, 0x00
	.type		_$_str_$_2,@object
	.size		_$_str_$_2,(.L_1 - _$_str_$_2)
_$_str_$_2:
        /*000b*/ 	.byte	0x5f, 0x5f, 0x43, 0x55, 0x44, 0x41, 0x5f, 0x50, 0x52, 0x45, 0x43, 0x5f, 0x53, 0x51, 0x52, 0x54
        /*001b*/ 	.byte	0x00
.L_1:


//--------------------- .nv.constant0.triton_poi_fused_add_div_exp_mul_0 --------------------------
	.section	.nv.constant0.triton_poi_fused_add_div_exp_mul_0,"a",@progbits
	.sectionflags	@""
	.align	4
.nv.constant0.triton_poi_fused_add_div_exp_mul_0:
	.zero		556
